	.headerflags	@"EF_CUDA_TEXMODE_UNIFIED EF_CUDA_64BIT_ADDRESS EF_CUDA_ACCELERATORS EF_CUDA_SM90 EF_CUDA_VIRTUAL_SM(EF_CUDA_SM90)"
	.elftype	@"ET_EXEC"


//--------------------- .nv.info                  --------------------------
	.section	.nv.info,"",@"SHT_CUDA_INFO"
	.align	4


	//----- nvinfo : EIATTR_REGCOUNT
	.align		4
        /*0000*/ 	.byte	0x04, 0x2f
        /*0002*/ 	.short	(.L_1 - .L_0)
	.align		4
.L_0:
        /*0004*/ 	.word	index@(triton_poi_fused_add_convolution_mul_7)
        /*0008*/ 	.word	0x00000010


	//----- nvinfo : EIATTR_MIN_STACK_SIZE
	.align		4
.L_1:
        /*000c*/ 	.byte	0x04, 0x12
        /*000e*/ 	.short	(.L_3 - .L_2)
	.align		4
.L_2:
        /*0010*/ 	.word	index@(triton_poi_fused_add_convolution_mul_7)
        /*0014*/ 	.word	0x00000000


	//----- nvinfo : EIATTR_FRAME_SIZE
	.align		4
.L_3:
        /*0018*/ 	.byte	0x04, 0x11
        /*001a*/ 	.short	(.L_5 - .L_4)
	.align		4
.L_4:
        /*001c*/ 	.word	index@(triton_poi_fused_add_convolution_mul_7)
        /*0020*/ 	.word	0x00000000


	//----- nvinfo : EIATTR_MIN_STACK_SIZE
	.align		4
.L_5:
        /*0024*/ 	.byte	0x04, 0x12
        /*0026*/ 	.short	(.L_7 - .L_6)
	.align		4
.L_6:
        /*0028*/ 	.word	index@(triton_poi_fused_add_convolution_mul_7)
        /*002c*/ 	.word	0x00000000
.L_7:


//--------------------- .nv.info.triton_poi_fused_add_convolution_mul_7 --------------------------
	.section	.nv.info.triton_poi_fused_add_convolution_mul_7,"",@"SHT_CUDA_INFO"
	.sectionflags	@""
	.align	4


	//----- nvinfo : EIATTR_CUDA_API_VERSION
	.align		4
        /*0000*/ 	.byte	0x04, 0x37
        /*0002*/ 	.short	(.L_9 - .L_8)
.L_8:
        /*0004*/ 	.word	0x0000007c


	//----- nvinfo : EIATTR_KPARAM_INFO
	.align		4
.L_9:
        /*0008*/ 	.byte	0x04, 0x17
        /*000a*/ 	.short	(.L_11 - .L_10)
.L_10:
        /*000c*/ 	.word	0x00000000
        /*0010*/ 	.short	0x0004
        /*0012*/ 	.short	0x0020
        /*0014*/ 	.byte	0x00, 0xf0, 0x11, 0x00


	//----- nvinfo : EIATTR_KPARAM_INFO
	.align		4
.L_11:
        /*0018*/ 	.byte	0x04, 0x17
        /*001a*/ 	.short	(.L_13 - .L_12)
.L_12:
        /*001c*/ 	.word	0x00000000
        /*0020*/ 	.short	0x0003
        /*0022*/ 	.short	0x0018
        /*0024*/ 	.byte	0x00, 0xf4, 0x21, 0x00


	//----- nvinfo : EIATTR_KPARAM_INFO
	.align		4
.L_13:
        /*0028*/ 	.byte	0x04, 0x17
        /*002a*/ 	.short	(.L_15 - .L_14)
.L_14:
        /*002c*/ 	.word	0x00000000
        /*0030*/ 	.short	0x0002
        /*0032*/ 	.short	0x0010
        /*0034*/ 	.byte	0x00, 0xf4, 0x21, 0x00


	//----- nvinfo : EIATTR_KPARAM_INFO
	.align		4
.L_15:
        /*0038*/ 	.byte	0x04, 0x17
        /*003a*/ 	.short	(.L_17 - .L_16)
.L_16:
        /*003c*/ 	.word	0x00000000
        /*0040*/ 	.short	0x0001
        /*0042*/ 	.short	0x0008
        /*0044*/ 	.byte	0x00, 0xf4, 0x21, 0x00


	//----- nvinfo : EIATTR_KPARAM_INFO
	.align		4
.L_17:
        /*0048*/ 	.byte	0x04, 0x17
        /*004a*/ 	.short	(.L_19 - .L_18)
.L_18:
        /*004c*/ 	.word	0x00000000
        /*0050*/ 	.short	0x0000
        /*0052*/ 	.short	0x0000
        /*0054*/ 	.byte	0x00, 0xf4, 0x21, 0x00


	//----- nvinfo : EIATTR_SPARSE_MMA_MASK
	.align		4
.L_19:
        /*0058*/ 	.byte	0x03, 0x50
        /*005a*/ 	.short	0x0000


	//----- nvinfo : EIATTR_MAXREG_COUNT
	.align		4
        /*005c*/ 	.byte	0x03, 0x1b
        /*005e*/ 	.short	0x00ff


	//----- nvinfo : EIATTR_EXIT_INSTR_OFFSETS
	.align		4
        /*0060*/ 	.byte	0x04, 0x1c
        /*0062*/ 	.short	(.L_21 - .L_20)


	//   ....[0]....
.L_20:
        /*0064*/ 	.word	0x00000220


	//----- nvinfo : EIATTR_REQNTID
	.align		4
.L_21:
        /*0068*/ 	.byte	0x04, 0x10
        /*006a*/ 	.short	(.L_23 - .L_22)
.L_22:
        /*006c*/ 	.word	0x00000080
        /*0070*/ 	.word	0x00000001
        /*0074*/ 	.word	0x00000001


	//----- nvinfo : EIATTR_CBANK_PARAM_SIZE
	.align		4
.L_23:
        /*0078*/ 	.byte	0x03, 0x19
        /*007a*/ 	.short	0x0024


	//----- nvinfo : EIATTR_PARAM_CBANK
	.align		4
        /*007c*/ 	.byte	0x04, 0x0a
        /*007e*/ 	.short	(.L_25 - .L_24)
	.align		4
.L_24:
        /*0080*/ 	.word	index@(.nv.constant0.triton_poi_fused_add_convolution_mul_7)
        /*0084*/ 	.short	0x0210
        /*0086*/ 	.short	0x0024


	//----- nvinfo : EIATTR_SW_WAR
	.align		4
.L_25:
        /*0088*/ 	.byte	0x04, 0x36
        /*008a*/ 	.short	(.L_27 - .L_26)
.L_26:
        /*008c*/ 	.word	0x00000008
.L_27:


//--------------------- .nv.callgraph             --------------------------
	.section	.nv.callgraph,"",@"SHT_CUDA_CALLGRAPH"
	.align	4
	.sectionentsize	8
	.align		4
        /*0000*/ 	.word	0x00000000
	.align		4
        /*0004*/ 	.word	0xffffffff
	.align		4
        /*0008*/ 	.word	0x00000000
	.align		4
        /*000c*/ 	.word	0xfffffffe
	.align		4
        /*0010*/ 	.word	0x00000000
	.align		4
        /*0014*/ 	.word	0xfffffffd
	.align		4
        /*0018*/ 	.word	0x00000000
	.align		4
        /*001c*/ 	.word	0xfffffffc


//--------------------- .text.triton_poi_fused_add_convolution_mul_7 --------------------------
	.section	.text.triton_poi_fused_add_convolution_mul_7,"ax",@progbits
	.align	128
        .global         triton_poi_fused_add_convolution_mul_7
        .type           triton_poi_fused_add_convolution_mul_7,@function
        .size           triton_poi_fused_add_convolution_mul_7,(.L_x_1 - triton_poi_fused_add_convolution_mul_7)
        .other          triton_poi_fused_add_convolution_mul_7,@"STO_CUDA_ENTRY STV_DEFAULT"
triton_poi_fused_add_convolution_mul_7:
.text.triton_poi_fused_add_convolution_mul_7:
[----:B------:R-:W-:Y:S01]  /*0000*/  LDC R1, c[0x0][0x28] ;  /* 0x00000a00ff017b82 */ /* 0x000fe20000000800 */
[----:B------:R-:W1:Y:S07]  /*0010*/  S2R R0, SR_TID.X ;  /* 0x0000000000007919 */ /* 0x000e6e0000002100 */
[----:B------:R-:W2:Y:S01]  /*0020*/  LDC.64 R6, c[0x0][0x218] ;  /* 0x00008600ff067b82 */ /* 0x000ea20000000a00 */
[----:B------:R-:W-:Y:S01]  /*0030*/  ULDC.64 UR4, c[0x0][0x208] ;  /* 0x0000820000047ab9 */ /* 0x000fe20000000a00 */
[----:B------:R-:W3:Y:S06]  /*0040*/  S2R R11, SR_CTAID.X ;  /* 0x00000000000b7919 */ /* 0x000eec0000002500 */
[----:B------:R-:W4:Y:S08]  /*0050*/  LDC.64 R4, c[0x0][0x210] ;  /* 0x00008400ff047b82 */ /* 0x000f300000000a00 */
[----:B------:R-:W5:Y:S01]  /*0060*/  LDC.64 R8, c[0x0][0x220] ;  /* 0x00008800ff087b82 */ /* 0x000f620000000a00 */
[----:B-1----:R-:W-:-:S02]  /*0070*/  SHF.L.U32 R0, R0, 0x1, RZ ;  /* 0x0000000100007819 */ /* 0x002fc400000006ff */
[----:B---3--:R-:W-:Y:S02]  /*0080*/  SHF.R.S32.HI R2, RZ, 0x17, R11 ;  /* 0x00000017ff027819 */ /* 0x008fe4000001140b */
[----:B------:R-:W-:Y:S02]  /*0090*/  LOP3.LUT R0, R0, 0xfe, RZ, 0xc0, !PT ;  /* 0x000000fe00007812 */ /* 0x000fe400078ec0ff */
[----:B------:R-:W-:Y:S02]  /*00a0*/  SGXT R2, R2, 0x1 ;  /* 0x000000010202781a */ /* 0x000fe40000000200 */
[----:B------:R-:W-:-:S04]  /*00b0*/  LEA R11, R11, R0, 0x8 ;  /* 0x000000000b0b7211 */ /* 0x000fc800078e40ff */
[----:B------:R-:W-:Y:S01]  /*00c0*/  LEA.HI R2, R2, R11, RZ, 0x4 ;  /* 0x0000000b02027211 */ /* 0x000fe200078f20ff */
[----:B----4-:R-:W-:-:S03]  /*00d0*/  IMAD.WIDE R4, R11, 0x4, R4 ;  /* 0x000000040b047825 */ /* 0x010fc600078e0204 */
[--C-:B------:R-:W-:Y:S02]  /*00e0*/  SHF.R.S32.HI R0, RZ, 0x4, R2.reuse ;  /* 0x00000004ff007819 */ /* 0x100fe40000011402 */
[----:B------:R-:W-:Y:S02]  /*00f0*/  SHF.R.S32.HI R13, RZ, 0x1f, R2 ;  /* 0x0000001fff0d7819 */ /* 0x000fe40000011402 */
[----:B------:R-:W1:Y:S02]  /*0100*/  LDC.64 R2, c[0x0][0x228] ;  /* 0x00008a00ff027b82 */ /* 0x000e640000000a00 */
[----:B------:R-:W-:-:S04]  /*0110*/  LEA.HI R13, R13, R0, RZ, 0x6 ;  /* 0x000000000d0d7211 */ /* 0x000fc800078f30ff */
[----:B------:R-:W-:-:S04]  /*0120*/  LOP3.LUT R13, R13, 0xffffffc0, RZ, 0xc0, !PT ;  /* 0xffffffc00d0d7812 */ /* 0x000fc800078ec0ff */
[----:B------:R-:W-:Y:S01]  /*0130*/  IADD3 R13, R0, -R13, RZ ;  /* 0x8000000d000d7210 */ /* 0x000fe20007ffe0ff */
[----:B-----5:R-:W-:-:S04]  /*0140*/  IMAD.WIDE R8, R11, 0x4, R8 ;  /* 0x000000040b087825 */ /* 0x020fc800078e0208 */
[----:B--2---:R-:W-:Y:S02]  /*0150*/  IMAD.WIDE R6, R13, 0x4, R6 ;  /* 0x000000040d067825 */ /* 0x004fe400078e0206 */
[----:B------:R-:W2:Y:S04]  /*0160*/  LDG.E.64 R12, desc[UR4][R4.64] ;  /* 0x00000004040c7981 */ /* 0x000ea8000c1e1b00 */
[----:B------:R-:W2:Y:S01]  /*0170*/  LDG.E.EL R6, desc[UR4][R6.64] ;  /* 0x0000000406067981 */ /* 0x000ea2000c2e1900 */
[----:B-1----:R-:W-:-:S03]  /*0180*/  IMAD.WIDE R2, R11, 0x4, R2 ;  /* 0x000000040b027825 */ /* 0x002fc600078e0202 */
[----:B------:R-:W3:Y:S04]  /*0190*/  LDG.E.64 R8, desc[UR4][R8.64] ;  /* 0x0000000408087981 */ /* 0x000ee8000c1e1b00 */
[----:B------:R-:W4:Y:S01]  /*01a0*/  LDG.E.64 R2, desc[UR4][R2.64] ;  /* 0x0000000402027981 */ /* 0x000f22000c1e1b00 */
[--C-:B--2---:R-:W-:Y:S01]  /*01b0*/  FADD R11, R12, R6.reuse ;  /* 0x000000060c0b7221 */ /* 0x104fe20000000000 */
[----:B------:R-:W-:-:S03]  /*01c0*/  FADD R0, R13, R6 ;  /* 0x000000060d007221 */ /* 0x000fc60000000000 */
[----:B---3--:R-:W-:Y:S01]  /*01d0*/  FFMA R11, R11, 0.20000000298023223877, R8 ;  /* 0x3e4ccccd0b0b7823 */ /* 0x008fe20000000008 */
[----:B------:R-:W-:-:S03]  /*01e0*/  FFMA R0, R0, 0.20000000298023223877, R9 ;  /* 0x3e4ccccd00007823 */ /* 0x000fc60000000009 */
[----:B----4-:R-:W-:Y:S01]  /*01f0*/  FFMA R10, R11, 0.20000000298023223877, R2 ;  /* 0x3e4ccccd0b0a7823 */ /* 0x010fe20000000002 */
[----:B------:R-:W-:-:S05]  /*0200*/  FFMA R11, R0, 0.20000000298023223877, R3 ;  /* 0x3e4ccccd000b7823 */ /* 0x000fca0000000003 */
[----:B------:R-:W-:Y:S01]  /*0210*/  STG.E.64 desc[UR4][R4.64], R10 ;  /* 0x0000000a04007986 */ /* 0x000fe2000c101b04 */
[----:B------:R-:W-:Y:S05]  /*0220*/  EXIT ;  /* 0x000000000000794d */ /* 0x000fea0003800000 */
.L_x_0:
[----:B------:R-:W-:-:S00]  /*0230*/  BRA `(.L_x_0) ;  /* 0xfffffffc00fc7947 */ /* 0x000fc0000383ffff */
[----:B------:R-:W-:-:S00]  /*0240*/  NOP ;  /* 0x0000000000007918 */ /* 0x000fc00000000000 */
        /* <DEDUP_REMOVED lines=11> */
.L_x_1:


//--------------------- .nv.constant0.triton_poi_fused_add_convolution_mul_7 --------------------------
	.section	.nv.constant0.triton_poi_fused_add_convolution_mul_7,"a",@progbits
	.sectionflags	@""
	.align	4
.nv.constant0.triton_poi_fused_add_convolution_mul_7:
	.zero		564
